//
// Generated by NVIDIA NVVM Compiler
//
// Compiler Build ID: CL-36424714
// Cuda compilation tools, release 13.0, V13.0.88
// Based on NVVM 20.0.0
//

.version 9.0
.target sm_100
.address_size 64

	// .globl	_Z9binning1dPfiffifPi

.visible .entry _Z9binning1dPfiffifPi(
	.param .u64 .ptr .align 1 _Z9binning1dPfiffifPi_param_0,
	.param .u32 _Z9binning1dPfiffifPi_param_1,
	.param .f32 _Z9binning1dPfiffifPi_param_2,
	.param .f32 _Z9binning1dPfiffifPi_param_3,
	.param .u32 _Z9binning1dPfiffifPi_param_4,
	.param .f32 _Z9binning1dPfiffifPi_param_5,
	.param .u64 .ptr .align 1 _Z9binning1dPfiffifPi_param_6
)
{
	.reg .pred 	%p<4>;
	.reg .b32 	%r<11>;
	.reg .b32 	%f<7>;
	.reg .b64 	%rd<9>;

	ld.param.u64 	%rd1, [_Z9binning1dPfiffifPi_param_0];
	ld.param.u32 	%r4, [_Z9binning1dPfiffifPi_param_1];
	ld.param.f32 	%f2, [_Z9binning1dPfiffifPi_param_2];
	ld.param.f32 	%f3, [_Z9binning1dPfiffifPi_param_3];
	ld.param.f32 	%f4, [_Z9binning1dPfiffifPi_param_5];
	ld.param.u64 	%rd2, [_Z9binning1dPfiffifPi_param_6];
	mov.u32 	%r5, %ctaid.x;
	mov.u32 	%r6, %ntid.x;
	mov.u32 	%r7, %tid.x;
	mad.lo.s32 	%r1, %r5, %r6, %r7;
	setp.ge.s32 	%p1, %r1, %r4;
	@%p1 bra 	$L__BB0_5;
	cvta.to.global.u64 	%rd3, %rd1;
	mul.wide.s32 	%rd4, %r1, 4;
	add.s64 	%rd5, %rd3, %rd4;
	ld.global.f32 	%f1, [%rd5];
	setp.lt.f32 	%p2, %f1, %f2;
	mov.b32 	%r10, -1;
	@%p2 bra 	$L__BB0_4;
	setp.gt.f32 	%p3, %f1, %f3;
	mov.b32 	%r10, -999;
	@%p3 bra 	$L__BB0_4;
	sub.f32 	%f5, %f1, %f2;
	div.rn.f32 	%f6, %f5, %f4;
	cvt.rzi.s32.f32 	%r10, %f6;
$L__BB0_4:
	cvta.to.global.u64 	%rd6, %rd2;
	add.s64 	%rd8, %rd6, %rd4;
	st.global.u32 	[%rd8], %r10;
$L__BB0_5:
	ret;

}


// ===== COMPILED SASS (sm_100) =====

	.target	sm_100

	.elftype	@"ET_EXEC"


//--------------------- .note.nv.tkinfo           --------------------------
	.section	.note.nv.tkinfo,"",@"SHT_NOTE"
	.sectionflags	@"SHF_NOTE_NV_TKINFO"
	.tkinfo
        /*0018*/ 	.word	0x00000002
        /*0030*/ 	.string	""
        /*0030*/ 	.string	"ptxas"
        /*0030*/ 	.string	"Cuda compilation tools, release 13.0, V13.0.88"
        /*0030*/ 	.string	"Build cuda_13.0.r13.0/compiler.36424714_0"
        /*0030*/ 	.string	"-arch sm_100 -m 64 "



//--------------------- .note.nv.cuinfo           --------------------------
	.section	.note.nv.cuinfo,"",@"SHT_NOTE"
	.sectionflags	@"SHF_NOTE_NV_CUINFO"
        /*0018*/ 	.short	0x0002
        /*001a*/ 	.short	0x0064
        /*001c*/ 	.short	0x0082
	.zero		2


//--------------------- .nv.info                  --------------------------
	.section	.nv.info,"",@"SHT_CUDA_INFO"
	.align	4


	//----- nvinfo : EIATTR_REGCOUNT
	.align		4
        /*0000*/ 	.byte	0x04, 0x2f
        /*0002*/ 	.short	(.L_1 - .L_0)
	.align		4
.L_0:
        /*0004*/ 	.word	index@(_Z9binning1dPfiffifPi)
        /*0008*/ 	.word	0x00000010


	//----- nvinfo : EIATTR_FRAME_SIZE
	.align		4
.L_1:
        /*000c*/ 	.byte	0x04, 0x11
        /*000e*/ 	.short	(.L_3 - .L_2)
	.align		4
.L_2:
        /*0010*/ 	.word	index@($__internal_0_$__cuda_sm3x_div_rn_noftz_f32_slowpath)
        /*0014*/ 	.word	0x00000000


	//----- nvinfo : EIATTR_FRAME_SIZE
	.align		4
.L_3:
        /*0018*/ 	.byte	0x04, 0x11
        /*001a*/ 	.short	(.L_5 - .L_4)
	.align		4
.L_4:
        /*001c*/ 	.word	index@(_Z9binning1dPfiffifPi)
        /*0020*/ 	.word	0x00000000


	//----- nvinfo : EIATTR_MIN_STACK_SIZE
	.align		4
.L_5:
        /*0024*/ 	.byte	0x04, 0x12
        /*0026*/ 	.short	(.L_7 - .L_6)
	.align		4
.L_6:
        /*0028*/ 	.word	index@(_Z9binning1dPfiffifPi)
        /*002c*/ 	.word	0x00000000
.L_7:


//--------------------- .nv.compat                --------------------------
	.section	.nv.compat,"",@"SHT_CUDA_COMPAT_INFO"
	.align	4
        /*0000*/ 	.byte	0x02, 0x09, 0x00, 0x00, 0x02, 0x02, 0x01, 0x00, 0x02, 0x05, 0x05, 0x00, 0x03, 0x07, 0x01, 0x01
        /*0010*/ 	.byte	0x02, 0x03, 0x00, 0x00, 0x02, 0x06, 0x01, 0x00, 0x04, 0x0b, 0x08, 0x00, 0x01, 0x00, 0x00, 0x00
        /*0020*/ 	.byte	0x00, 0x00, 0x00, 0x00


//--------------------- .nv.info._Z9binning1dPfiffifPi --------------------------
	.section	.nv.info._Z9binning1dPfiffifPi,"",@"SHT_CUDA_INFO"
	.sectionflags	@""
	.align	4


	//----- nvinfo : EIATTR_CUDA_API_VERSION
	.align		4
        /*0000*/ 	.byte	0x04, 0x37
        /*0002*/ 	.short	(.L_9 - .L_8)
.L_8:
        /*0004*/ 	.word	0x00000082


	//----- nvinfo : EIATTR_KPARAM_INFO
	.align		4
.L_9:
        /*0008*/ 	.byte	0x04, 0x17
        /*000a*/ 	.short	(.L_11 - .L_10)
.L_10:
        /*000c*/ 	.word	0x00000000
        /*0010*/ 	.short	0x0006
        /*0012*/ 	.short	0x0020
        /*0014*/ 	.byte	0x00, 0xf5, 0x21, 0x00


	//----- nvinfo : EIATTR_KPARAM_INFO
	.align		4
.L_11:
        /*0018*/ 	.byte	0x04, 0x17
        /*001a*/ 	.short	(.L_13 - .L_12)
.L_12:
        /*001c*/ 	.word	0x00000000
        /*0020*/ 	.short	0x0005
        /*0022*/ 	.short	0x0018
        /*0024*/ 	.byte	0x00, 0xf0, 0x11, 0x00


	//----- nvinfo : EIATTR_KPARAM_INFO
	.align		4
.L_13:
        /*0028*/ 	.byte	0x04, 0x17
        /*002a*/ 	.short	(.L_15 - .L_14)
.L_14:
        /*002c*/ 	.word	0x00000000
        /*0030*/ 	.short	0x0004
        /*0032*/ 	.short	0x0014
        /*0034*/ 	.byte	0x00, 0xf0, 0x11, 0x00


	//----- nvinfo : EIATTR_KPARAM_INFO
	.align		4
.L_15:
        /*0038*/ 	.byte	0x04, 0x17
        /*003a*/ 	.short	(.L_17 - .L_16)
.L_16:
        /*003c*/ 	.word	0x00000000
        /*0040*/ 	.short	0x0003
        /*0042*/ 	.short	0x0010
        /*0044*/ 	.byte	0x00, 0xf0, 0x11, 0x00


	//----- nvinfo : EIATTR_KPARAM_INFO
	.align		4
.L_17:
        /*0048*/ 	.byte	0x04, 0x17
        /*004a*/ 	.short	(.L_19 - .L_18)
.L_18:
        /*004c*/ 	.word	0x00000000
        /*0050*/ 	.short	0x0002
        /*0052*/ 	.short	0x000c
        /*0054*/ 	.byte	0x00, 0xf0, 0x11, 0x00


	//----- nvinfo : EIATTR_KPARAM_INFO
	.align		4
.L_19:
        /*0058*/ 	.byte	0x04, 0x17
        /*005a*/ 	.short	(.L_21 - .L_20)
.L_20:
        /*005c*/ 	.word	0x00000000
        /*0060*/ 	.short	0x0001
        /*0062*/ 	.short	0x0008
        /*0064*/ 	.byte	0x00, 0xf0, 0x11, 0x00


	//----- nvinfo : EIATTR_KPARAM_INFO
	.align		4
.L_21:
        /*0068*/ 	.byte	0x04, 0x17
        /*006a*/ 	.short	(.L_23 - .L_22)
.L_22:
        /*006c*/ 	.word	0x00000000
        /*0070*/ 	.short	0x0000
        /*0072*/ 	.short	0x0000
        /*0074*/ 	.byte	0x00, 0xf5, 0x21, 0x00


	//----- nvinfo : EIATTR_SPARSE_MMA_MASK
	.align		4
.L_23:
        /*0078*/ 	.byte	0x03, 0x50
        /*007a*/ 	.short	0x0000


	//----- nvinfo : EIATTR_MAXREG_COUNT
	.align		4
        /*007c*/ 	.byte	0x03, 0x1b
        /*007e*/ 	.short	0x00ff


	//----- nvinfo : EIATTR_MERCURY_ISA_VERSION
	.align		4
        /*0080*/ 	.byte	0x03, 0x5f
        /*0082*/ 	.short	0x0101


	//----- nvinfo : EIATTR_VRC_CTA_INIT_COUNT
	.align		4
        /*0084*/ 	.byte	0x02, 0x4a
	.zero		1
	.zero		1


	//----- nvinfo : EIATTR_EXIT_INSTR_OFFSETS
	.align		4
        /*0088*/ 	.byte	0x04, 0x1c
        /*008a*/ 	.short	(.L_25 - .L_24)


	//   ....[0]....
.L_24:
        /*008c*/ 	.word	0x00000070


	//   ....[1]....
        /*0090*/ 	.word	0x00000290


	//----- nvinfo : EIATTR_CRS_STACK_SIZE
	.align		4
.L_25:
        /*0094*/ 	.byte	0x04, 0x1e
        /*0096*/ 	.short	(.L_27 - .L_26)
.L_26:
        /*0098*/ 	.word	0x00000000


	//----- nvinfo : EIATTR_CBANK_PARAM_SIZE
	.align		4
.L_27:
        /*009c*/ 	.byte	0x03, 0x19
        /*009e*/ 	.short	0x0028


	//----- nvinfo : EIATTR_PARAM_CBANK
	.align		4
        /*00a0*/ 	.byte	0x04, 0x0a
        /*00a2*/ 	.short	(.L_29 - .L_28)
	.align		4
.L_28:
        /*00a4*/ 	.word	index@(.nv.constant0._Z9binning1dPfiffifPi)
        /*00a8*/ 	.short	0x0380
        /*00aa*/ 	.short	0x0028


	//----- nvinfo : EIATTR_SW_WAR
	.align		4
.L_29:
        /*00ac*/ 	.byte	0x04, 0x36
        /*00ae*/ 	.short	(.L_31 - .L_30)
.L_30:
        /*00b0*/ 	.word	0x00000008
.L_31:


//--------------------- .nv.callgraph             --------------------------
	.section	.nv.callgraph,"",@"SHT_CUDA_CALLGRAPH"
	.align	4
	.sectionentsize	8
	.align		4
        /*0000*/ 	.word	0x00000000
	.align		4
        /*0004*/ 	.word	0xffffffff
	.align		4
        /*0008*/ 	.word	0x00000000
	.align		4
        /*000c*/ 	.word	0xfffffffe
	.align		4
        /*0010*/ 	.word	0x00000000
	.align		4
        /*0014*/ 	.word	0xfffffffd
	.align		4
        /*0018*/ 	.word	0x00000000
	.align		4
        /*001c*/ 	.word	0xfffffffc


//--------------------- .text._Z9binning1dPfiffifPi --------------------------
	.section	.text._Z9binning1dPfiffifPi,"ax",@progbits
	.align	128
        .global         _Z9binning1dPfiffifPi
        .type           _Z9binning1dPfiffifPi,@function
        .size           _Z9binning1dPfiffifPi,(.L_x_16 - _Z9binning1dPfiffifPi)
        .other          _Z9binning1dPfiffifPi,@"STO_CUDA_ENTRY STV_DEFAULT"
_Z9binning1dPfiffifPi:
.text._Z9binning1dPfiffifPi:
[----:B------:R-:W-:Y:S01]  /*0000*/  LDC R1, c[0x0][0x37c] ;  /* 0x0000df00ff017b82 */ /* 0x000fe20000000800 */
[----:B------:R-:W0:Y:S07]  /*0010*/  S2R R3, SR_TID.X ;  /* 0x0000000000037919 */ /* 0x000e2e0000002100 */
[----:B------:R-:W0:Y:S01]  /*0020*/  S2UR UR4, SR_CTAID.X ;  /* 0x00000000000479c3 */ /* 0x000e220000002500 */
[----:B------:R-:W1:Y:S07]  /*0030*/  LDCU UR5, c[0x0][0x388] ;  /* 0x00007100ff0577ac */ /* 0x000e6e0008000800 */
[----:B------:R-:W0:Y:S02]  /*0040*/  LDC R2, c[0x0][0x360] ;  /* 0x0000d800ff027b82 */ /* 0x000e240000000800 */
[----:B0-----:R-:W-:-:S05]  /*0050*/  IMAD R2, R2, UR4, R3 ;  /* 0x0000000402027c24 */ /* 0x001fca000f8e0203 */
[----:B-1----:R-:W-:-:S13]  /*0060*/  ISETP.GE.AND P0, PT, R2, UR5, PT ;  /* 0x0000000502007c0c */ /* 0x002fda000bf06270 */
[----:B------:R-:W-:Y:S05]  /*0070*/  @P0 EXIT ;  /* 0x000000000000094d */ /* 0x000fea0003800000 */
[----:B------:R-:W0:Y:S01]  /*0080*/  LDC.64 R4, c[0x0][0x380] ;  /* 0x0000e000ff047b82 */ /* 0x000e220000000a00 */
[----:B------:R-:W1:Y:S01]  /*0090*/  LDCU.64 UR4, c[0x0][0x358] ;  /* 0x00006b00ff0477ac */ /* 0x000e620008000a00 */
[----:B------:R-:W2:Y:S01]  /*00a0*/  LDCU UR6, c[0x0][0x38c] ;  /* 0x00007180ff0677ac */ /* 0x000ea20008000800 */
[----:B0-----:R-:W-:-:S06]  /*00b0*/  IMAD.WIDE R4, R2, 0x4, R4 ;  /* 0x0000000402047825 */ /* 0x001fcc00078e0204 */
[----:B-1----:R-:W2:Y:S01]  /*00c0*/  LDG.E R4, desc[UR4][R4.64] ;  /* 0x0000000404047981 */ /* 0x002ea2000c1e1900 */
[----:B------:R-:W-:Y:S01]  /*00d0*/  BSSY.RECONVERGENT B0, `(.L_x_0) ;  /* 0x0000018000007945 */ /* 0x000fe20003800200 */
[----:B------:R-:W-:Y:S01]  /*00e0*/  IMAD.MOV.U32 R7, RZ, RZ, -0x1 ;  /* 0xffffffffff077424 */ /* 0x000fe200078e00ff */
[----:B--2---:R-:W-:-:S13]  /*00f0*/  FSETP.GEU.AND P0, PT, R4, UR6, PT ;  /* 0x0000000604007c0b */ /* 0x004fda000bf0e000 */
[----:B------:R-:W-:Y:S05]  /*0100*/  @!P0 BRA `(.L_x_1) ;  /* 0x0000000000508947 */ /* 0x000fea0003800000 */
[----:B------:R-:W0:Y:S01]  /*0110*/  LDCU UR7, c[0x0][0x390] ;  /* 0x00007200ff0777ac */ /* 0x000e220008000800 */
[----:B------:R-:W-:Y:S01]  /*0120*/  IMAD.MOV.U32 R7, RZ, RZ, -0x3e7 ;  /* 0xfffffc19ff077424 */ /* 0x000fe200078e00ff */
[----:B0-----:R-:W-:-:S13]  /*0130*/  FSETP.GT.AND P0, PT, R4, UR7, PT ;  /* 0x0000000704007c0b */ /* 0x001fda000bf04000 */
[----:B------:R-:W-:Y:S05]  /*0140*/  @P0 BRA `(.L_x_1) ;  /* 0x0000000000400947 */ /* 0x000fea0003800000 */
[----:B------:R-:W0:Y:S01]  /*0150*/  LDC R7, c[0x0][0x398] ;  /* 0x0000e600ff077b82 */ /* 0x000e220000000800 */
[----:B------:R-:W-:Y:S01]  /*0160*/  FADD R0, R4, -UR6 ;  /* 0x8000000604007e21 */ /* 0x000fe20008000000 */
[----:B------:R-:W-:Y:S01]  /*0170*/  BSSY.RECONVERGENT B1, `(.L_x_2) ;  /* 0x000000c000017945 */ /* 0x000fe20003800200 */
[----:B0-----:R-:W0:Y:S08]  /*0180*/  MUFU.RCP R3, R7 ;  /* 0x0000000700037308 */ /* 0x001e300000001000 */
[----:B------:R-:W1:Y:S01]  /*0190*/  FCHK P0, R0, R7 ;  /* 0x0000000700007302 */ /* 0x000e620000000000 */
[----:B0-----:R-:W-:-:S04]  /*01a0*/  FFMA R6, R3, -R7, 1 ;  /* 0x3f80000003067423 */ /* 0x001fc80000000807 */
[----:B------:R-:W-:-:S04]  /*01b0*/  FFMA R3, R3, R6, R3 ;  /* 0x0000000603037223 */ /* 0x000fc80000000003 */
[----:B------:R-:W-:-:S04]  /*01c0*/  FFMA R4, R0, R3, RZ ;  /* 0x0000000300047223 */ /* 0x000fc800000000ff */
[----:B------:R-:W-:-:S04]  /*01d0*/  FFMA R5, R4, -R7, R0 ;  /* 0x8000000704057223 */ /* 0x000fc80000000000 */
[----:B------:R-:W-:Y:S01]  /*01e0*/  FFMA R3, R3, R5, R4 ;  /* 0x0000000503037223 */ /* 0x000fe20000000004 */
[----:B-1----:R-:W-:Y:S06]  /*01f0*/  @!P0 BRA `(.L_x_3) ;  /* 0x00000000000c8947 */ /* 0x002fec0003800000 */
[----:B------:R-:W-:-:S07]  /*0200*/  MOV R4, 0x220 ;  /* 0x0000022000047802 */ /* 0x000fce0000000f00 */
[----:B------:R-:W-:Y:S05]  /*0210*/  CALL.REL.NOINC `($__internal_0_$__cuda_sm3x_div_rn_noftz_f32_slowpath) ;  /* 0x0000000000207944 */ /* 0x000fea0003c00000 */
[----:B------:R-:W-:-:S07]  /*0220*/  IMAD.MOV.U32 R3, RZ, RZ, R0 ;  /* 0x000000ffff037224 */ /* 0x000fce00078e0000 */
.L_x_3:
[----:B------:R-:W-:Y:S05]  /*0230*/  BSYNC.RECONVERGENT B1 ;  /* 0x0000000000017941 */ /* 0x000fea0003800200 */
.L_x_2:
[----:B------:R0:W1:Y:S02]  /*0240*/  F2I.TRUNC.NTZ R7, R3 ;  /* 0x0000000300077305 */ /* 0x000064000020f100 */
.L_x_1:
[----:B------:R-:W-:Y:S05]  /*0250*/  BSYNC.RECONVERGENT B0 ;  /* 0x0000000000007941 */ /* 0x000fea0003800200 */
.L_x_0:
[----:B------:R-:W0:Y:S02]  /*0260*/  LDC.64 R4, c[0x0][0x3a0] ;  /* 0x0000e800ff047b82 */ /* 0x000e240000000a00 */
[----:B0-----:R-:W-:-:S05]  /*0270*/  IMAD.WIDE R2, R2, 0x4, R4 ;  /* 0x0000000402027825 */ /* 0x001fca00078e0204 */
[----:B-1----:R-:W-:Y:S01]  /*0280*/  STG.E desc[UR4][R2.64], R7 ;  /* 0x0000000702007986 */ /* 0x002fe2000c101904 */
[----:B------:R-:W-:Y:S05]  /*0290*/  EXIT ;  /* 0x000000000000794d */ /* 0x000fea0003800000 */
        .weak           $__internal_0_$__cuda_sm3x_div_rn_noftz_f32_slowpath
        .type           $__internal_0_$__cuda_sm3x_div_rn_noftz_f32_slowpath,@function
        .size           $__internal_0_$__cuda_sm3x_div_rn_noftz_f32_slowpath,(.L_x_16 - $__internal_0_$__cuda_sm3x_div_rn_noftz_f32_slowpath)
$__internal_0_$__cuda_sm3x_div_rn_noftz_f32_slowpath:
[----:B------:R-:W0:Y:S01]  /*02a0*/  LDC R3, c[0x0][0x398] ;  /* 0x0000e600ff037b82 */ /* 0x000e220000000800 */
[--C-:B------:R-:W-:Y:S01]  /*02b0*/  SHF.R.U32.HI R5, RZ, 0x17, R0.reuse ;  /* 0x00000017ff057819 */ /* 0x100fe20000011600 */
[----:B------:R-:W1:Y:S01]  /*02c0*/  LDCU UR7, c[0x0][0x398] ;  /* 0x00007300ff0777ac */ /* 0x000e620008000800 */
[----:B------:R-:W-:Y:S01]  /*02d0*/  BSSY.RECONVERGENT B2, `(.L_x_4) ;  /* 0x0000064000027945 */ /* 0x000fe20003800200 */
[----:B------:R-:W-:Y:S01]  /*02e0*/  IMAD.MOV.U32 R7, RZ, RZ, R0 ;  /* 0x000000ffff077224 */ /* 0x000fe200078e0000 */
[----:B------:R-:W-:-:S05]  /*02f0*/  LOP3.LUT R5, R5, 0xff, RZ, 0xc0, !PT ;  /* 0x000000ff05057812 */ /* 0x000fca00078ec0ff */
[----:B------:R-:W-:Y:S02]  /*0300*/  VIADD R10, R5, 0xffffffff ;  /* 0xffffffff050a7836 */ /* 0x000fe40000000000 */
[----:B-1----:R-:W-:Y:S01]  /*0310*/  IMAD.U32 R8, RZ, RZ, UR7 ;  /* 0x00000007ff087e24 */ /* 0x002fe2000f8e00ff */
[----:B0-----:R-:W-:-:S04]  /*0320*/  SHF.R.U32.HI R6, RZ, 0x17, R3 ;  /* 0x00000017ff067819 */ /* 0x001fc80000011603 */
[----:B------:R-:W-:-:S05]  /*0330*/  LOP3.LUT R6, R6, 0xff, RZ, 0xc0, !PT ;  /* 0x000000ff06067812 */ /* 0x000fca00078ec0ff */
[----:B------:R-:W-:-:S05]  /*0340*/  VIADD R11, R6, 0xffffffff ;  /* 0xffffffff060b7836 */ /* 0x000fca0000000000 */
[----:B------:R-:W-:-:S04]  /*0350*/  ISETP.GT.U32.AND P0, PT, R11, 0xfd, PT ;  /* 0x000000fd0b00780c */ /* 0x000fc80003f04070 */
[----:B------:R-:W-:-:S13]  /*0360*/  ISETP.GT.U32.OR P0, PT, R10, 0xfd, P0 ;  /* 0x000000fd0a00780c */ /* 0x000fda0000704470 */
[----:B------:R-:W-:Y:S01]  /*0370*/  @!P0 IMAD.MOV.U32 R9, RZ, RZ, RZ ;  /* 0x000000ffff098224 */ /* 0x000fe200078e00ff */
[----:B------:R-:W-:Y:S06]  /*0380*/  @!P0 BRA `(.L_x_5) ;  /* 0x00000000005c8947 */ /* 0x000fec0003800000 */
[----:B------:R-:W-:Y:S02]  /*0390*/  FSETP.GTU.FTZ.AND P1, PT, |R3|, +INF , PT ;  /* 0x7f8000000300780b */ /* 0x000fe40003f3c200 */
[----:B------:R-:W-:-:S04]  /*03a0*/  FSETP.GTU.FTZ.AND P0, PT, |R0|, +INF , PT ;  /* 0x7f8000000000780b */ /* 0x000fc80003f1c200 */
[----:B------:R-:W-:-:S13]  /*03b0*/  PLOP3.LUT P0, PT, P0, P1, PT, 0xf8, 0x8f ;  /* 0x00000000008f781c */ /* 0x000fda0000703f70 */
[----:B------:R-:W-:Y:S05]  /*03c0*/  @P0 BRA `(.L_x_6) ;  /* 0x00000004004c0947 */ /* 0x000fea0003800000 */
[----:B------:R-:W-:-:S13]  /*03d0*/  LOP3.LUT P0, RZ, R8, 0x7fffffff, R7, 0xc8, !PT ;  /* 0x7fffffff08ff7812 */ /* 0x000fda000780c807 */
[----:B------:R-:W-:Y:S05]  /*03e0*/  @!P0 BRA `(.L_x_7) ;  /* 0x00000004003c8947 */ /* 0x000fea0003800000 */
[C---:B------:R-:W-:Y:S02]  /*03f0*/  FSETP.NEU.FTZ.AND P2, PT, |R0|.reuse, +INF , PT ;  /* 0x7f8000000000780b */ /* 0x040fe40003f5d200 */
[----:B------:R-:W-:Y:S02]  /*0400*/  FSETP.NEU.FTZ.AND P1, PT, |R3|, +INF , PT ;  /* 0x7f8000000300780b */ /* 0x000fe40003f3d200 */
[----:B------:R-:W-:-:S11]  /*0410*/  FSETP.NEU.FTZ.AND P0, PT, |R0|, +INF , PT ;  /* 0x7f8000000000780b */ /* 0x000fd60003f1d200 */
[----:B------:R-:W-:Y:S05]  /*0420*/  @!P1 BRA !P2, `(.L_x_7) ;  /* 0x00000004002c9947 */ /* 0x000fea0005000000 */
[----:B------:R-:W-:-:S04]  /*0430*/  LOP3.LUT P2, RZ, R7, 0x7fffffff, RZ, 0xc0, !PT ;  /* 0x7fffffff07ff7812 */ /* 0x000fc8000784c0ff */
[----:B------:R-:W-:-:S13]  /*0440*/  PLOP3.LUT P1, PT, P1, P2, PT, 0x2f, 0xf2 ;  /* 0x0000000000f2781c */ /* 0x000fda0000f24577 */
[----:B------:R-:W-:Y:S05]  /*0450*/  @P1 BRA `(.L_x_8) ;  /* 0x0000000400181947 */ /* 0x000fea0003800000 */
[----:B------:R-:W-:-:S04]  /*0460*/  LOP3.LUT P1, RZ, R8, 0x7fffffff, RZ, 0xc0, !PT ;  /* 0x7fffffff08ff7812 */ /* 0x000fc8000782c0ff */
[----:B------:R-:W-:-:S13]  /*0470*/  PLOP3.LUT P0, PT, P0, P1, PT, 0x2f, 0xf2 ;  /* 0x0000000000f2781c */ /* 0x000fda0000702577 */
[----:B------:R-:W-:Y:S05]  /*0480*/  @P0 BRA `(.L_x_9) ;  /* 0x0000000400000947 */ /* 0x000fea0003800000 */
[----:B------:R-:W-:Y:S02]  /*0490*/  ISETP.GE.AND P0, PT, R10, RZ, PT ;  /* 0x000000ff0a00720c */ /* 0x000fe40003f06270 */
[----:B------:R-:W-:-:S11]  /*04a0*/  ISETP.GE.AND P1, PT, R11, RZ, PT ;  /* 0x000000ff0b00720c */ /* 0x000fd60003f26270 */
[----:B------:R-:W-:Y:S02]  /*04b0*/  @P0 IMAD.MOV.U32 R9, RZ, RZ, RZ ;  /* 0x000000ffff090224 */ /* 0x000fe400078e00ff */
[----:B------:R-:W-:Y:S01]  /*04c0*/  @!P0 FFMA R7, R0, 1.84467440737095516160e+19, RZ ;  /* 0x5f80000000078823 */ /* 0x000fe200000000ff */
[----:B------:R-:W-:Y:S02]  /*04d0*/  @!P0 IMAD.MOV.U32 R9, RZ, RZ, -0x40 ;  /* 0xffffffc0ff098424 */ /* 0x000fe400078e00ff */
[----:B------:R-:W-:Y:S02]  /*04e0*/  @!P1 FFMA R8, R3, 1.84467440737095516160e+19, RZ ;  /* 0x5f80000003089823 */ /* 0x000fe400000000ff */
[----:B------:R-:W-:-:S07]  /*04f0*/  @!P1 VIADD R9, R9, 0x40 ;  /* 0x0000004009099836 */ /* 0x000fce0000000000 */
.L_x_5:
[----:B------:R-:W-:Y:S01]  /*0500*/  LEA R3, R6, 0xc0800000, 0x17 ;  /* 0xc080000006037811 */ /* 0x000fe200078eb8ff */
[----:B------:R-:W-:Y:S01]  /*0510*/  VIADD R5, R5, 0xffffff81 ;  /* 0xffffff8105057836 */ /* 0x000fe20000000000 */
[----:B------:R-:W-:Y:S03]  /*0520*/  BSSY.RECONVERGENT B3, `(.L_x_10) ;  /* 0x0000035000037945 */ /* 0x000fe60003800200 */
[----:B------:R-:W-:Y:S01]  /*0530*/  IMAD.IADD R3, R8, 0x1, -R3 ;  /* 0x0000000108037824 */ /* 0x000fe200078e0a03 */
[C---:B------:R-:W-:Y:S01]  /*0540*/  IADD3 R6, PT, PT, R5.reuse, 0x7f, -R6 ;  /* 0x0000007f05067810 */ /* 0x040fe20007ffe806 */
[----:B------:R-:W-:Y:S02]  /*0550*/  IMAD R0, R5, -0x800000, R7 ;  /* 0xff80000005007824 */ /* 0x000fe400078e0207 */
[----:B------:R-:W0:Y:S01]  /*0560*/  MUFU.RCP R8, R3 ;  /* 0x0000000300087308 */ /* 0x000e220000001000 */
[----:B------:R-:W-:Y:S01]  /*0570*/  FADD.FTZ R11, -R3, -RZ ;  /* 0x800000ff030b7221 */ /* 0x000fe20000010100 */
[----:B------:R-:W-:-:S03]  /*0580*/  IMAD.IADD R6, R6, 0x1, R9 ;  /* 0x0000000106067824 */ /* 0x000fc600078e0209 */
[----:B0-----:R-:W-:-:S04]  /*0590*/  FFMA R13, R8, R11, 1 ;  /* 0x3f800000080d7423 */ /* 0x001fc8000000000b */
[----:B------:R-:W-:-:S04]  /*05a0*/  FFMA R10, R8, R13, R8 ;  /* 0x0000000d080a7223 */ /* 0x000fc80000000008 */
[----:B------:R-:W-:-:S04]  /*05b0*/  FFMA R7, R0, R10, RZ ;  /* 0x0000000a00077223 */ /* 0x000fc800000000ff */
[----:B------:R-:W-:-:S04]  /*05c0*/  FFMA R8, R11, R7, R0 ;  /* 0x000000070b087223 */ /* 0x000fc80000000000 */
[----:B------:R-:W-:-:S04]  /*05d0*/  FFMA R7, R10, R8, R7 ;  /* 0x000000080a077223 */ /* 0x000fc80000000007 */
[----:B------:R-:W-:-:S04]  /*05e0*/  FFMA R8, R11, R7, R0 ;  /* 0x000000070b087223 */ /* 0x000fc80000000000 */
[----:B------:R-:W-:-:S05]  /*05f0*/  FFMA R0, R10, R8, R7 ;  /* 0x000000080a007223 */ /* 0x000fca0000000007 */
[----:B------:R-:W-:-:S04]  /*0600*/  SHF.R.U32.HI R3, RZ, 0x17, R0 ;  /* 0x00000017ff037819 */ /* 0x000fc80000011600 */
[----:B------:R-:W-:-:S05]  /*0610*/  LOP3.LUT R3, R3, 0xff, RZ, 0xc0, !PT ;  /* 0x000000ff03037812 */ /* 0x000fca00078ec0ff */
[----:B------:R-:W-:-:S04]  /*0620*/  IMAD.IADD R9, R3, 0x1, R6 ;  /* 0x0000000103097824 */ /* 0x000fc800078e0206 */
[----:B------:R-:W-:-:S05]  /*0630*/  VIADD R3, R9, 0xffffffff ;  /* 0xffffffff09037836 */ /* 0x000fca0000000000 */
[----:B------:R-:W-:-:S13]  /*0640*/  ISETP.GE.U32.AND P0, PT, R3, 0xfe, PT ;  /* 0x000000fe0300780c */ /* 0x000fda0003f06070 */
[----:B------:R-:W-:Y:S05]  /*0650*/  @!P0 BRA `(.L_x_11) ;  /* 0x0000000000808947 */ /* 0x000fea0003800000 */
[----:B------:R-:W-:-:S13]  /*0660*/  ISETP.GT.AND P0, PT, R9, 0xfe, PT ;  /* 0x000000fe0900780c */ /* 0x000fda0003f04270 */
[----:B------:R-:W-:Y:S05]  /*0670*/  @P0 BRA `(.L_x_12) ;  /* 0x00000000006c0947 */ /* 0x000fea0003800000 */
[----:B------:R-:W-:-:S13]  /*0680*/  ISETP.GE.AND P0, PT, R9, 0x1, PT ;  /* 0x000000010900780c */ /* 0x000fda0003f06270 */
[----:B------:R-:W-:Y:S05]  /*0690*/  @P0 BRA `(.L_x_13) ;  /* 0x0000000000740947 */ /* 0x000fea0003800000 */
[----:B------:R-:W-:Y:S02]  /*06a0*/  ISETP.GE.AND P0, PT, R9, -0x18, PT ;  /* 0xffffffe80900780c */ /* 0x000fe40003f06270 */
[----:B------:R-:W-:-:S11]  /*06b0*/  LOP3.LUT R0, R0, 0x80000000, RZ, 0xc0, !PT ;  /* 0x8000000000007812 */ /* 0x000fd600078ec0ff */
[----:B------:R-:W-:Y:S05]  /*06c0*/  @!P0 BRA `(.L_x_13) ;  /* 0x0000000000688947 */ /* 0x000fea0003800000 */
[CCC-:B------:R-:W-:Y:S01]  /*06d0*/  FFMA.RZ R3, R10.reuse, R8.reuse, R7.reuse ;  /* 0x000000080a037223 */ /* 0x1c0fe2000000c007 */
[CCC-:B------:R-:W-:Y:S01]  /*06e0*/  FFMA.RM R6, R10.reuse, R8.reuse, R7.reuse ;  /* 0x000000080a067223 */ /* 0x1c0fe20000004007 */
[C---:B------:R-:W-:Y:S02]  /*06f0*/  ISETP.NE.AND P2, PT, R9.reuse, RZ, PT ;  /* 0x000000ff0900720c */ /* 0x040fe40003f45270 */
[----:B------:R-:W-:Y:S02]  /*0700*/  ISETP.NE.AND P1, PT, R9, RZ, PT ;  /* 0x000000ff0900720c */ /* 0x000fe40003f25270 */
[----:B------:R-:W-:Y:S01]  /*0710*/  LOP3.LUT R5, R3, 0x7fffff, RZ, 0xc0, !PT ;  /* 0x007fffff03057812 */ /* 0x000fe200078ec0ff */
[----:B------:R-:W-:Y:S01]  /*0720*/  FFMA.RP R3, R10, R8, R7 ;  /* 0x000000080a037223 */ /* 0x000fe20000008007 */
[----:B------:R-:W-:Y:S02]  /*0730*/  VIADD R8, R9, 0x20 ;  /* 0x0000002009087836 */ /* 0x000fe40000000000 */
[----:B------:R-:W-:Y:S01]  /*0740*/  LOP3.LUT R5, R5, 0x800000, RZ, 0xfc, !PT ;  /* 0x0080000005057812 */ /* 0x000fe200078efcff */
[----:B------:R-:W-:Y:S01]  /*0750*/  IMAD.MOV R7, RZ, RZ, -R9 ;  /* 0x000000ffff077224 */ /* 0x000fe200078e0a09 */
[----:B------:R-:W-:-:S02]  /*0760*/  FSETP.NEU.FTZ.AND P0, PT, R3, R6, PT ;  /* 0x000000060300720b */ /* 0x000fc40003f1d000 */
[----:B------:R-:W-:Y:S02]  /*0770*/  SHF.L.U32 R8, R5, R8, RZ ;  /* 0x0000000805087219 */ /* 0x000fe400000006ff */
[----:B------:R-:W-:Y:S02]  /*0780*/  SEL R6, R7, RZ, P2 ;  /* 0x000000ff07067207 */ /* 0x000fe40001000000 */
[----:B------:R-:W-:Y:S02]  /*0790*/  ISETP.NE.AND P1, PT, R8, RZ, P1 ;  /* 0x000000ff0800720c */ /* 0x000fe40000f25270 */
[----:B------:R-:W-:Y:S02]  /*07a0*/  SHF.R.U32.HI R6, RZ, R6, R5 ;  /* 0x00000006ff067219 */ /* 0x000fe40000011605 */
[----:B------:R-:W-:Y:S02]  /*07b0*/  PLOP3.LUT P0, PT, P0, P1, PT, 0xf8, 0x8f ;  /* 0x00000000008f781c */ /* 0x000fe40000703f70 */
[----:B------:R-:W-:-:S02]  /*07c0*/  SHF.R.U32.HI R8, RZ, 0x1, R6 ;  /* 0x00000001ff087819 */ /* 0x000fc40000011606 */
[----:B------:R-:W-:-:S04]  /*07d0*/  SEL R3, RZ, 0x1, !P0 ;  /* 0x00000001ff037807 */ /* 0x000fc80004000000 */
[----:B------:R-:W-:-:S04]  /*07e0*/  LOP3.LUT R3, R3, 0x1, R8, 0xf8, !PT ;  /* 0x0000000103037812 */ /* 0x000fc800078ef808 */
[----:B------:R-:W-:-:S05]  /*07f0*/  LOP3.LUT R3, R3, R6, RZ, 0xc0, !PT ;  /* 0x0000000603037212 */ /* 0x000fca00078ec0ff */
[----:B------:R-:W-:-:S05]  /*0800*/  IMAD.IADD R3, R8, 0x1, R3 ;  /* 0x0000000108037824 */ /* 0x000fca00078e0203 */
[----:B------:R-:W-:Y:S01]  /*0810*/  LOP3.LUT R0, R3, R0, RZ, 0xfc, !PT ;  /* 0x0000000003007212 */ /* 0x000fe200078efcff */
[----:B------:R-:W-:Y:S06]  /*0820*/  BRA `(.L_x_13) ;  /* 0x0000000000107947 */ /* 0x000fec0003800000 */
.L_x_12:
[----:B------:R-:W-:-:S04]  /*0830*/  LOP3.LUT R0, R0, 0x80000000, RZ, 0xc0, !PT ;  /* 0x8000000000007812 */ /* 0x000fc800078ec0ff */
[----:B------:R-:W-:Y:S01]  /*0840*/  LOP3.LUT R0, R0, 0x7f800000, RZ, 0xfc, !PT ;  /* 0x7f80000000007812 */ /* 0x000fe200078efcff */
[----:B------:R-:W-:Y:S06]  /*0850*/  BRA `(.L_x_13) ;  /* 0x0000000000047947 */ /* 0x000fec0003800000 */
.L_x_11:
[----:B------:R-:W-:-:S07]  /*0860*/  IMAD R0, R6, 0x800000, R0 ;  /* 0x0080000006007824 */ /* 0x000fce00078e0200 */
.L_x_13:
[----:B------:R-:W-:Y:S05]  /*0870*/  BSYNC.RECONVERGENT B3 ;  /* 0x0000000000037941 */ /* 0x000fea0003800200 */
.L_x_10:
[----:B------:R-:W-:Y:S05]  /*0880*/  BRA `(.L_x_14) ;  /* 0x0000000000207947 */ /* 0x000fea0003800000 */
.L_x_9:
[----:B------:R-:W-:-:S04]  /*0890*/  LOP3.LUT R0, R8, 0x80000000, R7, 0x48, !PT ;  /* 0x8000000008007812 */ /* 0x000fc800078e4807 */
[----:B------:R-:W-:Y:S01]  /*08a0*/  LOP3.LUT R0, R0, 0x7f800000, RZ, 0xfc, !PT ;  /* 0x7f80000000007812 */ /* 0x000fe200078efcff */
[----:B------:R-:W-:Y:S06]  /*08b0*/  BRA `(.L_x_14) ;  /* 0x0000000000147947 */ /* 0x000fec0003800000 */
.L_x_8:
[----:B------:R-:W-:Y:S01]  /*08c0*/  LOP3.LUT R0, R8, 0x80000000, R7, 0x48, !PT ;  /* 0x8000000008007812 */ /* 0x000fe200078e4807 */
[----:B------:R-:W-:Y:S06]  /*08d0*/  BRA `(.L_x_14) ;  /* 0x00000000000c7947 */ /* 0x000fec0003800000 */
.L_x_7:
[----:B------:R-:W0:Y:S01]  /*08e0*/  MUFU.RSQ R0, -QNAN ;  /* 0xffc0000000007908 */ /* 0x000e220000001400 */
[----:B------:R-:W-:Y:S05]  /*08f0*/  BRA `(.L_x_14) ;  /* 0x0000000000047947 */ /* 0x000fea0003800000 */
.L_x_6:
[----:B------:R-:W-:-:S07]  /*0900*/  FADD.FTZ R0, R0, R3 ;  /* 0x0000000300007221 */ /* 0x000fce0000010000 */
.L_x_14:
[----:B------:R-:W-:Y:S05]  /*0910*/  BSYNC.RECONVERGENT B2 ;  /* 0x0000000000027941 */ /* 0x000fea0003800200 */
.L_x_4:
[----:B------:R-:W-:-:S04]  /*0920*/  IMAD.MOV.U32 R5, RZ, RZ, 0x0 ;  /* 0x00000000ff057424 */ /* 0x000fc800078e00ff */
[----:B0-----:R-:W-:Y:S05]  /*0930*/  RET.REL.NODEC R4 `(_Z9binning1dPfiffifPi) ;  /* 0xfffffff404b07950 */ /* 0x001fea0003c3ffff */
.L_x_15:
[----:B------:R-:W-:-:S00]  /*0940*/  BRA `(.L_x_15) ;  /* 0xfffffffc00fc7947 */ /* 0x000fc0000383ffff */
[----:B------:R-:W-:-:S00]  /*0950*/  NOP ;  /* 0x0000000000007918 */ /* 0x000fc00000000000 */
        /* <DEDUP_REMOVED lines=10> */
.L_x_16:


//--------------------- .nv.shared.reserved.0     --------------------------
	.section	.nv.shared.reserved.0,"aw",@nobits
	.weak		__nv_reservedSMEM_offset_0_alias
	.size		__nv_reservedSMEM_offset_0_alias, 0, 64
	.other		__nv_reservedSMEM_offset_0_alias,@"STO_CUDA_RESERVED_SHARED STV_DEFAULT"
__nv_reservedSMEM_offset_0_alias:
	.zero		0
	.zero		64


//--------------------- .nv.constant0._Z9binning1dPfiffifPi --------------------------
	.section	.nv.constant0._Z9binning1dPfiffifPi,"a",@progbits
	.sectionflags	@""
	.align	4
.nv.constant0._Z9binning1dPfiffifPi:
	.zero		936


//--------------------- SYMBOLS --------------------------

	.type		.nv.reservedSmem.offset0,@object
	.size		.nv.reservedSmem.offset0,0x4
